	.headerflags	@"EF_CUDA_TEXMODE_UNIFIED EF_CUDA_64BIT_ADDRESS EF_CUDA_ACCELERATORS EF_CUDA_SM90 EF_CUDA_VIRTUAL_SM(EF_CUDA_SM90)"
	.elftype	@"ET_EXEC"


//--------------------- .nv.info                  --------------------------
	.section	.nv.info,"",@"SHT_CUDA_INFO"
	.align	4


	//----- nvinfo : EIATTR_REGCOUNT
	.align		4
        /*0000*/ 	.byte	0x04, 0x2f
        /*0002*/ 	.short	(.L_3 - .L_2)
	.align		4
.L_2:
        /*0004*/ 	.word	index@(triton_poi_fused__native_batch_norm_legit_no_training_relu_4)
        /*0008*/ 	.word	0x00000024


	//----- nvinfo : EIATTR_MIN_STACK_SIZE
	.align		4
.L_3:
        /*000c*/ 	.byte	0x04, 0x12
        /*000e*/ 	.short	(.L_5 - .L_4)
	.align		4
.L_4:
        /*0010*/ 	.word	index@(triton_poi_fused__native_batch_norm_legit_no_training_relu_4)
        /*0014*/ 	.word	0x00000000


	//----- nvinfo : EIATTR_FRAME_SIZE
	.align		4
.L_5:
        /*0018*/ 	.byte	0x04, 0x11
        /*001a*/ 	.short	(.L_7 - .L_6)
	.align		4
.L_6:
        /*001c*/ 	.word	index@(triton_poi_fused__native_batch_norm_legit_no_training_relu_4)
        /*0020*/ 	.word	0x00000000


	//----- nvinfo : EIATTR_MIN_STACK_SIZE
	.align		4
.L_7:
        /*0024*/ 	.byte	0x04, 0x12
        /*0026*/ 	.short	(.L_9 - .L_8)
	.align		4
.L_8:
        /*0028*/ 	.word	index@(triton_poi_fused__native_batch_norm_legit_no_training_relu_4)
        /*002c*/ 	.word	0x00000000
.L_9:


//--------------------- .nv.info.triton_poi_fused__native_batch_norm_legit_no_training_relu_4 --------------------------
	.section	.nv.info.triton_poi_fused__native_batch_norm_legit_no_training_relu_4,"",@"SHT_CUDA_INFO"
	.sectionflags	@""
	.align	4


	//----- nvinfo : EIATTR_CUDA_API_VERSION
	.align		4
        /*0000*/ 	.byte	0x04, 0x37
        /*0002*/ 	.short	(.L_11 - .L_10)
.L_10:
        /*0004*/ 	.word	0x0000007c


	//----- nvinfo : EIATTR_KPARAM_INFO
	.align		4
.L_11:
        /*0008*/ 	.byte	0x04, 0x17
        /*000a*/ 	.short	(.L_13 - .L_12)
.L_12:
        /*000c*/ 	.word	0x00000000
        /*0010*/ 	.short	0x0006
        /*0012*/ 	.short	0x0030
        /*0014*/ 	.byte	0x00, 0xf0, 0x11, 0x00


	//----- nvinfo : EIATTR_KPARAM_INFO
	.align		4
.L_13:
        /*0018*/ 	.byte	0x04, 0x17
        /*001a*/ 	.short	(.L_15 - .L_14)
.L_14:
        /*001c*/ 	.word	0x00000000
        /*0020*/ 	.short	0x0005
        /*0022*/ 	.short	0x0028
        /*0024*/ 	.byte	0x00, 0xf4, 0x21, 0x00


	//----- nvinfo : EIATTR_KPARAM_INFO
	.align		4
.L_15:
        /*0028*/ 	.byte	0x04, 0x17
        /*002a*/ 	.short	(.L_17 - .L_16)
.L_16:
        /*002c*/ 	.word	0x00000000
        /*0030*/ 	.short	0x0004
        /*0032*/ 	.short	0x0020
        /*0034*/ 	.byte	0x00, 0xf4, 0x21, 0x00


	//----- nvinfo : EIATTR_KPARAM_INFO
	.align		4
.L_17:
        /*0038*/ 	.byte	0x04, 0x17
        /*003a*/ 	.short	(.L_19 - .L_18)
.L_18:
        /*003c*/ 	.word	0x00000000
        /*0040*/ 	.short	0x0003
        /*0042*/ 	.short	0x0018
        /*0044*/ 	.byte	0x00, 0xf4, 0x21, 0x00


	//----- nvinfo : EIATTR_KPARAM_INFO
	.align		4
.L_19:
        /*0048*/ 	.byte	0x04, 0x17
        /*004a*/ 	.short	(.L_21 - .L_20)
.L_20:
        /*004c*/ 	.word	0x00000000
        /*0050*/ 	.short	0x0002
        /*0052*/ 	.short	0x0010
        /*0054*/ 	.byte	0x00, 0xf4, 0x21, 0x00


	//----- nvinfo : EIATTR_KPARAM_INFO
	.align		4
.L_21:
        /*0058*/ 	.byte	0x04, 0x17
        /*005a*/ 	.short	(.L_23 - .L_22)
.L_22:
        /*005c*/ 	.word	0x00000000
        /*0060*/ 	.short	0x0001
        /*0062*/ 	.short	0x0008
        /*0064*/ 	.byte	0x00, 0xf4, 0x21, 0x00


	//----- nvinfo : EIATTR_KPARAM_INFO
	.align		4
.L_23:
        /*0068*/ 	.byte	0x04, 0x17
        /*006a*/ 	.short	(.L_25 - .L_24)
.L_24:
        /*006c*/ 	.word	0x00000000
        /*0070*/ 	.short	0x0000
        /*0072*/ 	.short	0x0000
        /*0074*/ 	.byte	0x00, 0xf4, 0x21, 0x00


	//----- nvinfo : EIATTR_SPARSE_MMA_MASK
	.align		4
.L_25:
        /*0078*/ 	.byte	0x03, 0x50
        /*007a*/ 	.short	0x0000


	//----- nvinfo : EIATTR_MAXREG_COUNT
	.align		4
        /*007c*/ 	.byte	0x03, 0x1b
        /*007e*/ 	.short	0x00ff


	//----- nvinfo : EIATTR_EXIT_INSTR_OFFSETS
	.align		4
        /*0080*/ 	.byte	0x04, 0x1c
        /*0082*/ 	.short	(.L_27 - .L_26)


	//   ....[0]....
.L_26:
        /*0084*/ 	.word	0x00000b30


	//   ....[1]....
        /*0088*/ 	.word	0x00000b50


	//----- nvinfo : EIATTR_REQNTID
	.align		4
.L_27:
        /*008c*/ 	.byte	0x04, 0x10
        /*008e*/ 	.short	(.L_29 - .L_28)
.L_28:
        /*0090*/ 	.word	0x00000080
        /*0094*/ 	.word	0x00000001
        /*0098*/ 	.word	0x00000001


	//----- nvinfo : EIATTR_CBANK_PARAM_SIZE
	.align		4
.L_29:
        /*009c*/ 	.byte	0x03, 0x19
        /*009e*/ 	.short	0x0034


	//----- nvinfo : EIATTR_PARAM_CBANK
	.align		4
        /*00a0*/ 	.byte	0x04, 0x0a
        /*00a2*/ 	.short	(.L_31 - .L_30)
	.align		4
.L_30:
        /*00a4*/ 	.word	index@(.nv.constant0.triton_poi_fused__native_batch_norm_legit_no_training_relu_4)
        /*00a8*/ 	.short	0x0210
        /*00aa*/ 	.short	0x0034


	//----- nvinfo : EIATTR_SW_WAR
	.align		4
.L_31:
        /*00ac*/ 	.byte	0x04, 0x36
        /*00ae*/ 	.short	(.L_33 - .L_32)
.L_32:
        /*00b0*/ 	.word	0x00000008
.L_33:


//--------------------- .nv.callgraph             --------------------------
	.section	.nv.callgraph,"",@"SHT_CUDA_CALLGRAPH"
	.align	4
	.sectionentsize	8
	.align		4
        /*0000*/ 	.word	0x00000000
	.align		4
        /*0004*/ 	.word	0xffffffff
	.align		4
        /*0008*/ 	.word	0x00000000
	.align		4
        /*000c*/ 	.word	0xfffffffe
	.align		4
        /*0010*/ 	.word	0x00000000
	.align		4
        /*0014*/ 	.word	0xfffffffd
	.align		4
        /*0018*/ 	.word	0x00000000
	.align		4
        /*001c*/ 	.word	0xfffffffc


//--------------------- .nv.constant4             --------------------------
	.section	.nv.constant4,"a",@progbits
	.align	8
	.align		8
.nv.constant4:
        /*0000*/ 	.dword	_$_str
	.align		8
        /*0008*/ 	.dword	_$_str_$_2


//--------------------- .text.triton_poi_fused__native_batch_norm_legit_no_training_relu_4 --------------------------
	.section	.text.triton_poi_fused__native_batch_norm_legit_no_training_relu_4,"ax",@progbits
	.align	128
        .global         triton_poi_fused__native_batch_norm_legit_no_training_relu_4
        .type           triton_poi_fused__native_batch_norm_legit_no_training_relu_4,@function
        .size           triton_poi_fused__native_batch_norm_legit_no_training_relu_4,(.L_x_1 - triton_poi_fused__native_batch_norm_legit_no_training_relu_4)
        .other          triton_poi_fused__native_batch_norm_legit_no_training_relu_4,@"STO_CUDA_ENTRY STV_DEFAULT"
triton_poi_fused__native_batch_norm_legit_no_training_relu_4:
.text.triton_poi_fused__native_batch_norm_legit_no_training_relu_4:
[----:B------:R-:W0:Y:S02]  /*0000*/  LDC R1, c[0x0][0x28] ;  /* 0x00000a00ff017b82 */ /* 0x000e240000000800 */
[----:B------:R-:W1:Y:S01]  /*0010*/  S2R R0, SR_TID.X ;  /* 0x0000000000007919 */ /* 0x000e620000002100 */
[----:B------:R-:W2:Y:S01]  /*0020*/  LDC.64 R28, c[0x0][0x220] ;  /* 0x00008800ff1c7b82 */ /* 0x000ea20000000a00 */
[----:B------:R-:W3:Y:S07]  /*0030*/  S2R R3, SR_CTAID.X ;  /* 0x0000000000037919 */ /* 0x000eee0000002500 */
[----:B------:R-:W4:Y:S01]  /*0040*/  LDC.64 R32, c[0x0][0x210] ;  /* 0x00008400ff207b82 */ /* 0x000f220000000a00 */
[----:B------:R-:W-:Y:S01]  /*0050*/  ULDC.64 UR4, c[0x0][0x208] ;  /* 0x0000820000047ab9 */ /* 0x000fe20000000a00 */
[----:B------:R-:W-:-:S02]  /*0060*/  CS2R R4, SRZ ;  /* 0x0000000000047805 */ /* 0x000fc4000001ff00 */
[----:B------:R-:W-:Y:S02]  /*0070*/  CS2R R6, SRZ ;  /* 0x0000000000067805 */ /* 0x000fe4000001ff00 */
[----:B------:R-:W-:Y:S02]  /*0080*/  CS2R R8, SRZ ;  /* 0x0000000000087805 */ /* 0x000fe4000001ff00 */
[----:B------:R-:W-:Y:S01]  /*0090*/  CS2R R10, SRZ ;  /* 0x00000000000a7805 */ /* 0x000fe2000001ff00 */
[----:B------:R-:W5:Y:S01]  /*00a0*/  LDC.64 R30, c[0x0][0x218] ;  /* 0x00008600ff1e7b82 */ /* 0x000f620000000a00 */
[----:B-1----:R-:W-:-:S04]  /*00b0*/  SHF.L.U32 R0, R0, 0x2, RZ ;  /* 0x0000000200007819 */ /* 0x002fc800000006ff */
[----:B------:R-:W-:Y:S02]  /*00c0*/  LOP3.LUT R0, R0, 0x1fc, RZ, 0xc0, !PT ;  /* 0x000001fc00007812 */ /* 0x000fe400078ec0ff */
[----:B---3--:R-:W-:Y:S02]  /*00d0*/  SHF.R.S32.HI R2, RZ, 0x15, R3 ;  /* 0x00000015ff027819 */ /* 0x008fe40000011403 */
[----:B------:R-:W-:Y:S02]  /*00e0*/  LEA R0, R3, R0, 0xa ;  /* 0x0000000003007211 */ /* 0x000fe400078e50ff */
[----:B------:R-:W-:Y:S02]  /*00f0*/  SGXT R3, R2, 0x1 ;  /* 0x000000010203781a */ /* 0x000fe40000000200 */
[----:B------:R-:W-:Y:S02]  /*0100*/  ISETP.GE.AND P1, PT, R0, 0xe8900, PT ;  /* 0x000e89000000780c */ /* 0x000fe40003f26270 */
[----:B------:R-:W-:-:S02]  /*0110*/  CS2R R12, SRZ ;  /* 0x00000000000c7805 */ /* 0x000fc4000001ff00 */
[----:B------:R-:W-:Y:S02]  /*0120*/  LEA.HI R3, R3, R0, RZ, 0x6 ;  /* 0x0000000003037211 */ /* 0x000fe400078f30ff */
[----:B------:R-:W-:Y:S01]  /*0130*/  CS2R R14, SRZ ;  /* 0x00000000000e7805 */ /* 0x000fe2000001ff00 */
[----:B----4-:R-:W-:Y:S01]  /*0140*/  IMAD.WIDE R32, R0, 0x4, R32 ;  /* 0x0000000400207825 */ /* 0x010fe200078e0220 */
[----:B------:R-:W-:-:S04]  /*0150*/  LOP3.LUT R3, R3, 0xffffffc0, RZ, 0xc0, !PT ;  /* 0xffffffc003037812 */ /* 0x000fc800078ec0ff */
[----:B------:R-:W-:Y:S01]  /*0160*/  IADD3 R2, R0, -R3, RZ ;  /* 0x8000000300027210 */ /* 0x000fe20007ffe0ff */
[----:B------:R-:W3:Y:S04]  /*0170*/  @!P1 LDG.E.128 R4, desc[UR4][R32.64] ;  /* 0x0000000420049981 */ /* 0x000ee8000c1e1d00 */
[----:B--2---:R-:W-:-:S04]  /*0180*/  IMAD.WIDE R28, R2, 0x4, R28 ;  /* 0x00000004021c7825 */ /* 0x004fc800078e021c */
[----:B-----5:R-:W-:Y:S01]  /*0190*/  IMAD.WIDE R30, R2, 0x4, R30 ;  /* 0x00000004021e7825 */ /* 0x020fe200078e021e */
[----:B------:R-:W2:Y:S04]  /*01a0*/  @!P1 LDG.E.EL.128 R12, desc[UR4][R28.64] ;  /* 0x000000041c0c9981 */ /* 0x000ea8000c2e1d00 */
[----:B------:R-:W3:Y:S01]  /*01b0*/  @!P1 LDG.E.EL.128 R8, desc[UR4][R30.64] ;  /* 0x000000041e089981 */ /* 0x000ee2000c2e1d00 */
[----:B------:R-:W-:-:S04]  /*01c0*/  IADD3 R3, R0, 0x200, RZ ;  /* 0x0000020000037810 */ /* 0x000fc80007ffe0ff */
[----:B------:R-:W-:Y:S02]  /*01d0*/  ISETP.GE.AND P0, PT, R3, 0xe8900, PT ;  /* 0x000e89000300780c */ /* 0x000fe40003f06270 */
[----:B------:R-:W-:Y:S02]  /*01e0*/  CS2R R24, SRZ ;  /* 0x0000000000187805 */ /* 0x000fe4000001ff00 */
[----:B------:R-:W-:Y:S02]  /*01f0*/  CS2R R26, SRZ ;  /* 0x00000000001a7805 */ /* 0x000fe4000001ff00 */
[----:B------:R-:W-:Y:S02]  /*0200*/  CS2R R16, SRZ ;  /* 0x0000000000107805 */ /* 0x000fe4000001ff00 */
[----:B------:R-:W-:Y:S02]  /*0210*/  CS2R R18, SRZ ;  /* 0x0000000000127805 */ /* 0x000fe4000001ff00 */
[----:B------:R-:W-:-:S02]  /*0220*/  CS2R R20, SRZ ;  /* 0x0000000000147805 */ /* 0x000fc4000001ff00 */
[----:B------:R-:W-:Y:S01]  /*0230*/  CS2R R22, SRZ ;  /* 0x0000000000167805 */ /* 0x000fe2000001ff00 */
[----:B------:R-:W4:Y:S04]  /*0240*/  @!P0 LDG.E.EL.128 R24, desc[UR4][R28.64] ;  /* 0x000000041c188981 */ /* 0x000f28000c2e1d00 */
[----:B------:R-:W5:Y:S04]  /*0250*/  @!P0 LDG.E.128 R16, desc[UR4][R32.64+0x800] ;  /* 0x0008000420108981 */ /* 0x000f68000c1e1d00 */
[----:B------:R1:W5:Y:S01]  /*0260*/  @!P0 LDG.E.EL.128 R20, desc[UR4][R30.64] ;  /* 0x000000041e148981 */ /* 0x000362000c2e1d00 */
[----:B------:R-:W-:Y:S01]  /*0270*/  HFMA2.MMA R3, -RZ, RZ, 1.625, 0 ;  /* 0x3e800000ff037435 */ /* 0x000fe200000001ff */
[----:B-1----:R-:W1:Y:S02]  /*0280*/  LDC.64 R30, c[0x0][0x230] ;  /* 0x00008c00ff1e7b82 */ /* 0x002e640000000a00 */
[----:B-1----:R-:W-:-:S04]  /*0290*/  IMAD.WIDE R30, R2, 0x4, R30 ;  /* 0x00000004021e7825 */ /* 0x002fc800078e021e */
[----:B--2---:R-:W-:Y:S01]  /*02a0*/  FADD R12, R12, 9.9999997473787516356e-06 ;  /* 0x3727c5ac0c0c7421 */ /* 0x004fe20000000000 */
[----:B---3--:R-:W-:-:S05]  /*02b0*/  FADD R5, -R9, R5 ;  /* 0x0000000509057221 */ /* 0x008fca0000000100 */
[----:B------:R-:W1:Y:S01]  /*02c0*/  MUFU.SQRT R12, R12 ;  /* 0x0000000c000c7308 */ /* 0x000e620000002000 */
[----:B------:R-:W-:Y:S01]  /*02d0*/  FADD R9, R13, 9.9999997473787516356e-06 ;  /* 0x3727c5ac0d097421 */ /* 0x000fe20000000000 */
[----:B------:R-:W-:Y:S01]  /*02e0*/  FADD R4, -R8, R4 ;  /* 0x0000000408047221 */ /* 0x000fe20000000100 */
[----:B------:R-:W-:Y:S01]  /*02f0*/  FADD R8, R14, 9.9999997473787516356e-06 ;  /* 0x3727c5ac0e087421 */ /* 0x000fe20000000000 */
[----:B------:R-:W-:-:S04]  /*0300*/  FADD R14, R15, 9.9999997473787516356e-06 ;  /* 0x3727c5ac0f0e7421 */ /* 0x000fc80000000000 */
[----:B------:R-:W2:Y:S01]  /*0310*/  MUFU.SQRT R9, R9 ;  /* 0x0000000900097308 */ /* 0x000ea20000002000 */
[----:B-1----:R-:W-:-:S07]  /*0320*/  FSETP.GT.AND P5, PT, R12, 8.50705917302346158658e+37, PT ;  /* 0x7e8000000c00780b */ /* 0x002fce0003fa4000 */
[----:B------:R-:W1:Y:S01]  /*0330*/  MUFU.SQRT R8, R8 ;  /* 0x0000000800087308 */ /* 0x000e620000002000 */
[----:B------:R-:W-:Y:S01]  /*0340*/  FSETP.GEU.AND P2, PT, R12, 1.175494350822287508e-38, PT ;  /* 0x008000000c00780b */ /* 0x000fe20003f4e000 */
[----:B----4-:R-:W-:-:S06]  /*0350*/  FADD R24, R24, 9.9999997473787516356e-06 ;  /* 0x3727c5ac18187421 */ /* 0x010fcc0000000000 */
[----:B------:R-:W3:Y:S01]  /*0360*/  MUFU.SQRT R14, R14 ;  /* 0x0000000e000e7308 */ /* 0x000ee20000002000 */
[C---:B--2---:R-:W-:Y:S01]  /*0370*/  FSETP.GT.AND P3, PT, R9.reuse, 8.50705917302346158658e+37, PT ;  /* 0x7e8000000900780b */ /* 0x044fe20003f64000 */
[----:B------:R-:W-:Y:S01]  /*0380*/  FADD R10, -R10, R6 ;  /* 0x000000060a0a7221 */ /* 0x000fe20000000100 */
[----:B------:R-:W-:Y:S01]  /*0390*/  FSETP.GEU.AND P4, PT, R9, 1.175494350822287508e-38, PT ;  /* 0x008000000900780b */ /* 0x000fe20003f8e000 */
[----:B------:R-:W-:Y:S01]  /*03a0*/  @P5 FMUL R12, R12, 0.25 ;  /* 0x3e8000000c0c5820 */ /* 0x000fe20000400000 */
[----:B------:R-:W-:-:S03]  /*03b0*/  FSEL R6, R3, 1, P5 ;  /* 0x3f80000003067808 */ /* 0x000fc60002800000 */
[----:B------:R-:W2:Y:S01]  /*03c0*/  MUFU.SQRT R15, R24 ;  /* 0x00000018000f7308 */ /* 0x000ea20000002000 */
[----:B------:R-:W-:Y:S01]  /*03d0*/  FADD R13, R25, 9.9999997473787516356e-06 ;  /* 0x3727c5ac190d7421 */ /* 0x000fe20000000000 */
[----:B------:R-:W-:Y:S01]  /*03e0*/  FADD R26, R26, 9.9999997473787516356e-06 ;  /* 0x3727c5ac1a1a7421 */ /* 0x000fe20000000000 */
[----:B------:R-:W-:Y:S01]  /*03f0*/  @!P2 FMUL R12, R12, 16777216 ;  /* 0x4b8000000c0ca820 */ /* 0x000fe20000400000 */
[----:B------:R-:W-:Y:S01]  /*0400*/  @!P2 FMUL R6, R6, 16777216 ;  /* 0x4b8000000606a820 */ /* 0x000fe20000400000 */
[----:B-1----:R-:W-:Y:S01]  /*0410*/  FSETP.GT.AND P6, PT, R8, 8.50705917302346158658e+37, PT ;  /* 0x7e8000000800780b */ /* 0x002fe20003fc4000 */
[----:B-----5:R-:W-:Y:S01]  /*0420*/  FADD R16, -R20, R16 ;  /* 0x0000001014107221 */ /* 0x020fe20000000100 */
[----:B---3--:R-:W-:Y:S01]  /*0430*/  FSETP.GT.AND P2, PT, R14, 8.50705917302346158658e+37, PT ;  /* 0x7e8000000e00780b */ /* 0x008fe20003f44000 */
[----:B------:R-:W1:Y:S01]  /*0440*/  MUFU.SQRT R13, R13 ;  /* 0x0000000d000d7308 */ /* 0x000e620000002000 */
[----:B------:R-:W-:Y:S01]  /*0450*/  FSEL R20, R3, 1, P3 ;  /* 0x3f80000003147808 */ /* 0x000fe20001800000 */
[----:B------:R-:W-:Y:S01]  /*0460*/  @P3 FMUL R9, R9, 0.25 ;  /* 0x3e80000009093820 */ /* 0x000fe20000400000 */
[----:B------:R-:W-:-:S02]  /*0470*/  FSETP.GEU.AND P5, PT, R8, 1.175494350822287508e-38, PT ;  /* 0x008000000800780b */ /* 0x000fc40003fae000 */
[----:B------:R-:W-:-:S03]  /*0480*/  FSETP.GEU.AND P3, PT, R14, 1.175494350822287508e-38, PT ;  /* 0x008000000e00780b */ /* 0x000fc60003f6e000 */
[----:B------:R-:W3:Y:S01]  /*0490*/  MUFU.SQRT R25, R26 ;  /* 0x0000001a00197308 */ /* 0x000ee20000002000 */
[----:B------:R-:W-:Y:S01]  /*04a0*/  @!P4 FMUL R9, R9, 16777216 ;  /* 0x4b8000000909c820 */ /* 0x000fe20000400000 */
[----:B------:R-:W-:Y:S01]  /*04b0*/  @!P4 FMUL R20, R20, 16777216 ;  /* 0x4b8000001414c820 */ /* 0x000fe20000400000 */
[----:B--2---:R-:W-:Y:S01]  /*04c0*/  FSETP.GT.AND P4, PT, R15, 8.50705917302346158658e+37, PT ;  /* 0x7e8000000f00780b */ /* 0x004fe20003f84000 */
[----:B------:R-:W-:Y:S01]  /*04d0*/  FADD R11, -R11, R7 ;  /* 0x000000070b0b7221 */ /* 0x000fe20000000100 */
[C---:B------:R-:W-:Y:S01]  /*04e0*/  FSEL R24, R3.reuse, 1, P6 ;  /* 0x3f80000003187808 */ /* 0x040fe20003000000 */
[----:B------:R-:W-:Y:S02]  /*04f0*/  @P6 FMUL R8, R8, 0.25 ;  /* 0x3e80000008086820 */ /* 0x000fe40000400000 */
[----:B------:R2:W4:Y:S01]  /*0500*/  MUFU.RCP R7, R12 ;  /* 0x0000000c00077308 */ /* 0x0005220000001000 */
[----:B------:R-:W-:Y:S01]  /*0510*/  @P2 FMUL R14, R14, 0.25 ;  /* 0x3e8000000e0e2820 */ /* 0x000fe20000400000 */
[----:B------:R-:W-:Y:S01]  /*0520*/  @!P5 FMUL R8, R8, 16777216 ;  /* 0x4b8000000808d820 */ /* 0x000fe20000400000 */
[----:B------:R-:W-:Y:S01]  /*0530*/  @!P5 FMUL R24, R24, 16777216 ;  /* 0x4b8000001818d820 */ /* 0x000fe20000400000 */
[----:B--2---:R-:W-:Y:S01]  /*0540*/  FSEL R12, R3, 1, P2 ;  /* 0x3f800000030c7808 */ /* 0x004fe20001000000 */
[----:B------:R-:W-:Y:S01]  /*0550*/  @!P3 FMUL R14, R14, 16777216 ;  /* 0x4b8000000e0eb820 */ /* 0x000fe20000400000 */
[----:B-1----:R-:W-:-:S03]  /*0560*/  FSETP.GT.AND P5, PT, R13, 8.50705917302346158658e+37, PT ;  /* 0x7e8000000d00780b */ /* 0x002fc60003fa4000 */
[----:B------:R-:W-:Y:S01]  /*0570*/  @!P3 FMUL R12, R12, 16777216 ;  /* 0x4b8000000c0cb820 */ /* 0x000fe20000400000 */
[----:B---3--:R-:W-:Y:S01]  /*0580*/  FSETP.GT.AND P3, PT, R25, 8.50705917302346158658e+37, PT ;  /* 0x7e8000001900780b */ /* 0x008fe20003f64000 */
[----:B------:R-:W-:Y:S01]  /*0590*/  FADD R17, -R21, R17 ;  /* 0x0000001115117221 */ /* 0x000fe20000000100 */
[C---:B------:R-:W-:Y:S01]  /*05a0*/  FSETP.GEU.AND P6, PT, R15.reuse, 1.175494350822287508e-38, PT ;  /* 0x008000000f00780b */ /* 0x040fe20003fce000 */
[----:B------:R-:W-:Y:S01]  /*05b0*/  @P4 FMUL R15, R15, 0.25 ;  /* 0x3e8000000f0f4820 */ /* 0x000fe20000400000 */
[----:B------:R-:W-:Y:S01]  /*05c0*/  FSEL R21, R3, 1, P4 ;  /* 0x3f80000003157808 */ /* 0x000fe20002000000 */
[----:B------:R-:W1:Y:S01]  /*05d0*/  MUFU.RCP R29, R14 ;  /* 0x0000000e001d7308 */ /* 0x000e620000001000 */
[----:B------:R-:W-:Y:S02]  /*05e0*/  FSETP.GEU.AND P2, PT, R13, 1.175494350822287508e-38, PT ;  /* 0x008000000d00780b */ /* 0x000fe40003f4e000 */
[----:B------:R-:W-:Y:S01]  /*05f0*/  FSETP.GEU.AND P4, PT, R25, 1.175494350822287508e-38, PT ;  /* 0x008000001900780b */ /* 0x000fe20003f8e000 */
[----:B------:R-:W-:-:S04]  /*0600*/  FADD R23, -R23, R19 ;  /* 0x0000001317177221 */ /* 0x000fc80000000100 */
[----:B------:R-:W2:Y:S01]  /*0610*/  MUFU.RCP R33, R8 ;  /* 0x0000000800217308 */ /* 0x000ea20000001000 */
[----:B----4-:R-:W-:Y:S01]  /*0620*/  FMUL R19, R7, R6 ;  /* 0x0000000607137220 */ /* 0x010fe20000400000 */
[----:B------:R-:W-:Y:S01]  /*0630*/  @P5 FMUL R13, R13, 0.25 ;  /* 0x3e8000000d0d5820 */ /* 0x000fe20000400000 */
[----:B------:R-:W3:Y:S01]  /*0640*/  LDC.64 R6, c[0x0][0x228] ;  /* 0x00008a00ff067b82 */ /* 0x000ee20000000a00 */
[----:B------:R-:W-:-:S04]  /*0650*/  @P3 FMUL R25, R25, 0.25 ;  /* 0x3e80000019193820 */ /* 0x000fc80000400000 */
[----:B------:R-:W4:Y:S01]  /*0660*/  MUFU.RCP R9, R9 ;  /* 0x0000000900097308 */ /* 0x000f220000001000 */
[----:B------:R-:W-:Y:S01]  /*0670*/  @!P6 FMUL R15, R15, 16777216 ;  /* 0x4b8000000f0fe820 */ /* 0x000fe20000400000 */
[----:B------:R-:W-:Y:S01]  /*0680*/  @!P2 FMUL R13, R13, 16777216 ;  /* 0x4b8000000d0da820 */ /* 0x000fe20000400000 */
[----:B------:R-:W-:Y:S01]  /*0690*/  @!P4 FMUL R25, R25, 16777216 ;  /* 0x4b8000001919c820 */ /* 0x000fe20000400000 */
[----:B-1----:R-:W-:Y:S01]  /*06a0*/  FMUL R12, R29, R12 ;  /* 0x0000000c1d0c7220 */ /* 0x002fe20000400000 */
[----:B--2---:R-:W-:-:S03]  /*06b0*/  FMUL R33, R33, R24 ;  /* 0x0000001821217220 */ /* 0x004fc60000400000 */
[----:B------:R1:W2:Y:S08]  /*06c0*/  MUFU.RCP R8, R15 ;  /* 0x0000000f00087308 */ /* 0x0002b00000001000 */
[----:B------:R-:W5:Y:S01]  /*06d0*/  MUFU.RCP R26, R13 ;  /* 0x0000000d001a7308 */ /* 0x000f620000001000 */
[----:B----4-:R-:W-:Y:S01]  /*06e0*/  FMUL R24, R9, R20 ;  /* 0x0000001409187220 */ /* 0x010fe20000400000 */
[----:B-1----:R-:W-:-:S06]  /*06f0*/  FMUL R15, R33, R10 ;  /* 0x0000000a210f7220 */ /* 0x002fcc0000400000 */
[----:B------:R2:W1:Y:S01]  /*0700*/  MUFU.RCP R29, R25 ;  /* 0x00000019001d7308 */ /* 0x0004620000001000 */
[C---:B------:R-:W-:Y:S02]  /*0710*/  FSEL R9, R3.reuse, 1, P5 ;  /* 0x3f80000003097808 */ /* 0x040fe40002800000 */
[----:B------:R-:W-:Y:S01]  /*0720*/  FSEL R10, R3, 1, P3 ;  /* 0x3f800000030a7808 */ /* 0x000fe20001800000 */
[----:B------:R-:W-:Y:S02]  /*0730*/  @!P6 FMUL R21, R21, 16777216 ;  /* 0x4b8000001515e820 */ /* 0x000fe40000400000 */
[----:B------:R-:W-:Y:S02]  /*0740*/  @!P2 FMUL R9, R9, 16777216 ;  /* 0x4b8000000909a820 */ /* 0x000fe40000400000 */
[----:B------:R-:W-:Y:S01]  /*0750*/  @!P4 FMUL R10, R10, 16777216 ;  /* 0x4b8000000a0ac820 */ /* 0x000fe20000400000 */
[----:B------:R-:W-:Y:S01]  /*0760*/  FMUL R12, R12, R11 ;  /* 0x0000000b0c0c7220 */ /* 0x000fe20000400000 */
[----:B------:R-:W-:Y:S01]  /*0770*/  FMUL R24, R24, R5 ;  /* 0x0000000518187220 */ /* 0x000fe20000400000 */
[----:B------:R-:W-:Y:S01]  /*0780*/  FMUL R19, R19, R4 ;  /* 0x0000000413137220 */ /* 0x000fe20000400000 */
[----:B--2---:R-:W-:Y:S01]  /*0790*/  FMUL R25, R8, R21 ;  /* 0x0000001508197220 */ /* 0x004fe20000400000 */
[----:B-----5:R-:W-:Y:S01]  /*07a0*/  FMUL R26, R26, R9 ;  /* 0x000000091a1a7220 */ /* 0x020fe20000400000 */
[----:B---3--:R-:W-:-:S04]  /*07b0*/  IMAD.WIDE R32, R2, 0x4, R6 ;  /* 0x0000000402207825 */ /* 0x008fc800078e0206 */
[----:B-1----:R-:W-:Y:S01]  /*07c0*/  FMUL R29, R29, R10 ;  /* 0x0000000a1d1d7220 */ /* 0x002fe20000400000 */
[----:B------:R-:W-:Y:S02]  /*07d0*/  CS2R R8, SRZ ;  /* 0x0000000000087805 */ /* 0x000fe4000001ff00 */
[----:B------:R-:W-:Y:S02]  /*07e0*/  CS2R R10, SRZ ;  /* 0x00000000000a7805 */ /* 0x000fe4000001ff00 */
[----:B------:R-:W-:Y:S02]  /*07f0*/  CS2R R4, SRZ ;  /* 0x0000000000047805 */ /* 0x000fe4000001ff00 */
[----:B------:R-:W-:Y:S02]  /*0800*/  CS2R R6, SRZ ;  /* 0x0000000000067805 */ /* 0x000fe4000001ff00 */
[----:B------:R-:W2:Y:S04]  /*0810*/  @!P1 LDG.E.EL.128 R8, desc[UR4][R32.64] ;  /* 0x0000000420089981 */ /* 0x000ea8000c2e1d00 */
[----:B------:R-:W2:Y:S01]  /*0820*/  @!P1 LDG.E.EL.128 R4, desc[UR4][R30.64] ;  /* 0x000000041e049981 */ /* 0x000ea2000c2e1d00 */
[----:B------:R-:W-:-:S04]  /*0830*/  FADD R27, R27, 9.9999997473787516356e-06 ;  /* 0x3727c5ac1b1b7421 */ /* 0x000fc80000000000 */
[----:B------:R-:W1:Y:S02]  /*0840*/  MUFU.SQRT R20, R27 ;  /* 0x0000001b00147308 */ /* 0x000e640000002000 */
[C---:B-1----:R-:W-:Y:S02]  /*0850*/  FSETP.GT.AND P2, PT, R20.reuse, 8.50705917302346158658e+37, PT ;  /* 0x7e8000001400780b */ /* 0x042fe40003f44000 */
[----:B------:R-:W-:-:S11]  /*0860*/  FSETP.GEU.AND P3, PT, R20, 1.175494350822287508e-38, PT ;  /* 0x008000001400780b */ /* 0x000fd60003f6e000 */
[----:B------:R-:W-:-:S04]  /*0870*/  @P2 FMUL R20, R20, 0.25 ;  /* 0x3e80000014142820 */ /* 0x000fc80000400000 */
[----:B------:R-:W-:-:S06]  /*0880*/  @!P3 FMUL R20, R20, 16777216 ;  /* 0x4b8000001414b820 */ /* 0x000fcc0000400000 */
[----:B------:R-:W1:Y:S01]  /*0890*/  MUFU.RCP R20, R20 ;  /* 0x0000001400147308 */ /* 0x000e620000001000 */
[----:B------:R-:W-:-:S05]  /*08a0*/  FSEL R3, R3, 1, P2 ;  /* 0x3f80000003037808 */ /* 0x000fca0001000000 */
[----:B------:R-:W-:Y:S01]  /*08b0*/  @!P3 FMUL R3, R3, 16777216 ;  /* 0x4b8000000303b820 */ /* 0x000fe20000400000 */
[----:B------:R-:W-:-:S03]  /*08c0*/  FADD R18, -R22, R18 ;  /* 0x0000001216127221 */ /* 0x000fc60000000100 */
[----:B-1----:R-:W-:Y:S01]  /*08d0*/  FMUL R2, R20, R3 ;  /* 0x0000000314027220 */ /* 0x002fe20000400000 */
[----:B------:R-:W-:-:S03]  /*08e0*/  CS2R R20, SRZ ;  /* 0x0000000000147805 */ /* 0x000fc6000001ff00 */
[----:B------:R-:W-:Y:S01]  /*08f0*/  FMUL R2, R2, R23 ;  /* 0x0000001702027220 */ /* 0x000fe20000400000 */
[----:B------:R-:W-:-:S06]  /*0900*/  CS2R R22, SRZ ;  /* 0x0000000000167805 */ /* 0x000fcc000001ff00 */
[----:B------:R-:W3:Y:S01]  /*0910*/  @!P0 LDG.E.EL.128 R20, desc[UR4][R30.64] ;  /* 0x000000041e148981 */ /* 0x000ee2000c2e1d00 */
[----:B--2---:R-:W-:Y:S01]  /*0920*/  FFMA R6, R15, R10, R6 ;  /* 0x0000000a0f067223 */ /* 0x004fe20000000006 */
[----:B------:R-:W-:Y:S01]  /*0930*/  FFMA R7, R12, R11, R7 ;  /* 0x0000000b0c077223 */ /* 0x000fe20000000007 */
[----:B------:R-:W-:Y:S02]  /*0940*/  CS2R R12, SRZ ;  /* 0x00000000000c7805 */ /* 0x000fe4000001ff00 */
[----:B------:R-:W-:Y:S01]  /*0950*/  CS2R R14, SRZ ;  /* 0x00000000000e7805 */ /* 0x000fe2000001ff00 */
[----:B------:R-:W1:Y:S05]  /*0960*/  LDC.64 R10, c[0x0][0x238] ;  /* 0x00008e00ff0a7b82 */ /* 0x000e6a0000000a00 */
[----:B------:R-:W3:Y:S01]  /*0970*/  @!P0 LDG.E.EL.128 R12, desc[UR4][R32.64] ;  /* 0x00000004200c8981 */ /* 0x000ee2000c2e1d00 */
[----:B------:R-:W-:Y:S01]  /*0980*/  FFMA R5, R24, R9, R5 ;  /* 0x0000000918057223 */ /* 0x000fe20000000005 */
[----:B------:R-:W-:Y:S01]  /*0990*/  FFMA R4, R19, R8, R4 ;  /* 0x0000000813047223 */ /* 0x000fe20000000004 */
[----:B------:R-:W-:Y:S01]  /*09a0*/  FSETP.GEU.AND P2, PT, R7, RZ, PT ;  /* 0x000000ff0700720b */ /* 0x000fe20003f4e000 */
[----:B------:R-:W-:Y:S01]  /*09b0*/  FMUL R29, R29, R18 ;  /* 0x000000121d1d7220 */ /* 0x000fe20000400000 */
[----:B------:R-:W-:Y:S01]  /*09c0*/  FSETP.GEU.AND P3, PT, R6, RZ, PT ;  /* 0x000000ff0600720b */ /* 0x000fe20003f6e000 */
[----:B------:R-:W-:Y:S01]  /*09d0*/  FMUL R26, R26, R17 ;  /* 0x000000111a1a7220 */ /* 0x000fe20000400000 */
[----:B------:R-:W-:Y:S01]  /*09e0*/  FSETP.GEU.AND P4, PT, R5, RZ, PT ;  /* 0x000000ff0500720b */ /* 0x000fe20003f8e000 */
[----:B------:R-:W-:Y:S01]  /*09f0*/  FMUL R25, R25, R16 ;  /* 0x0000001019197220 */ /* 0x000fe20000400000 */
[----:B------:R-:W-:-:S02]  /*0a00*/  FSETP.GEU.AND P5, PT, R4, RZ, PT ;  /* 0x000000ff0400720b */ /* 0x000fc40003fae000 */
[----:B------:R-:W-:Y:S02]  /*0a10*/  SEL R7, R7, RZ, P2 ;  /* 0x000000ff07077207 */ /* 0x000fe40001000000 */
[----:B------:R-:W-:Y:S02]  /*0a20*/  SEL R6, R6, RZ, P3 ;  /* 0x000000ff06067207 */ /* 0x000fe40001800000 */
[----:B------:R-:W-:Y:S02]  /*0a30*/  SEL R5, R5, RZ, P4 ;  /* 0x000000ff05057207 */ /* 0x000fe40002000000 */
[----:B------:R-:W-:Y:S01]  /*0a40*/  SEL R4, R4, RZ, P5 ;  /* 0x000000ff04047207 */ /* 0x000fe20002800000 */
[----:B-1----:R-:W-:-:S05]  /*0a50*/  IMAD.WIDE R10, R0, 0x4, R10 ;  /* 0x00000004000a7825 */ /* 0x002fca00078e020a */
[----:B------:R1:W-:Y:S01]  /*0a60*/  @!P1 STG.E.128 desc[UR4][R10.64], R4 ;  /* 0x000000040a009986 */ /* 0x0003e2000c101d04 */
[----:B---3--:R-:W-:Y:S01]  /*0a70*/  FFMA R2, R2, R15, R23 ;  /* 0x0000000f02027223 */ /* 0x008fe20000000017 */
[----:B------:R-:W-:Y:S01]  /*0a80*/  FFMA R14, R29, R14, R22 ;  /* 0x0000000e1d0e7223 */ /* 0x000fe20000000016 */
[----:B------:R-:W-:Y:S01]  /*0a90*/  FFMA R13, R26, R13, R21 ;  /* 0x0000000d1a0d7223 */ /* 0x000fe20000000015 */
[----:B------:R-:W-:Y:S02]  /*0aa0*/  FFMA R12, R25, R12, R20 ;  /* 0x0000000c190c7223 */ /* 0x000fe40000000014 */
[----:B------:R-:W-:Y:S02]  /*0ab0*/  FSETP.GEU.AND P1, PT, R2, RZ, PT ;  /* 0x000000ff0200720b */ /* 0x000fe40003f2e000 */
[----:B------:R-:W-:Y:S02]  /*0ac0*/  FSETP.GEU.AND P2, PT, R14, RZ, PT ;  /* 0x000000ff0e00720b */ /* 0x000fe40003f4e000 */
[----:B------:R-:W-:-:S02]  /*0ad0*/  FSETP.GEU.AND P3, PT, R13, RZ, PT ;  /* 0x000000ff0d00720b */ /* 0x000fc40003f6e000 */
[----:B------:R-:W-:Y:S02]  /*0ae0*/  FSETP.GEU.AND P4, PT, R12, RZ, PT ;  /* 0x000000ff0c00720b */ /* 0x000fe40003f8e000 */
[----:B------:R-:W-:Y:S02]  /*0af0*/  SEL R15, R2, RZ, P1 ;  /* 0x000000ff020f7207 */ /* 0x000fe40000800000 */
[----:B------:R-:W-:Y:S02]  /*0b00*/  SEL R14, R14, RZ, P2 ;  /* 0x000000ff0e0e7207 */ /* 0x000fe40001000000 */
[----:B------:R-:W-:Y:S02]  /*0b10*/  SEL R13, R13, RZ, P3 ;  /* 0x000000ff0d0d7207 */ /* 0x000fe40001800000 */
[----:B------:R-:W-:Y:S01]  /*0b20*/  SEL R12, R12, RZ, P4 ;  /* 0x000000ff0c0c7207 */ /* 0x000fe20002000000 */
[----:B-1----:R-:W-:Y:S06]  /*0b30*/  @P0 EXIT ;  /* 0x000000000000094d */ /* 0x002fec0003800000 */
[----:B------:R-:W-:Y:S01]  /*0b40*/  STG.E.128 desc[UR4][R10.64+0x800], R12 ;  /* 0x0008000c0a007986 */ /* 0x000fe2000c101d04 */
[----:B------:R-:W-:Y:S05]  /*0b50*/  EXIT ;  /* 0x000000000000794d */ /* 0x000fea0003800000 */
.L_x_0:
[----:B------:R-:W-:-:S00]  /*0b60*/  BRA `(.L_x_0) ;  /* 0xfffffffc00fc7947 */ /* 0x000fc0000383ffff */
[----:B------:R-:W-:-:S00]  /*0b70*/  NOP ;  /* 0x0000000000007918 */ /* 0x000fc00000000000 */
        /* <DEDUP_REMOVED lines=8> */
.L_x_1:


//--------------------- .nv.global.init           --------------------------
	.section	.nv.global.init,"aw",@progbits
.nv.global.init:
	.type		_$_str,@object
	.size		_$_str,(_$_str_$_2 - _$_str)
_$_str:
        /*0000*/ 	.byte	0x5f, 0x5f, 0x43, 0x55, 0x44, 0x41, 0x5f, 0x46, 0x54, 0x5a, 0x00
	.type		_$_str_$_2,@object
	.size		_$_str_$_2,(.L_1 - _$_str_$_2)
_$_str_$_2:
        /*000b*/ 	.byte	0x5f, 0x5f, 0x43, 0x55, 0x44, 0x41, 0x5f, 0x50, 0x52, 0x45, 0x43, 0x5f, 0x53, 0x51, 0x52, 0x54
        /*001b*/ 	.byte	0x00
.L_1:


//--------------------- .nv.constant0.triton_poi_fused__native_batch_norm_legit_no_training_relu_4 --------------------------
	.section	.nv.constant0.triton_poi_fused__native_batch_norm_legit_no_training_relu_4,"a",@progbits
	.sectionflags	@""
	.align	4
.nv.constant0.triton_poi_fused__native_batch_norm_legit_no_training_relu_4:
	.zero		580
